//
// Generated by NVIDIA NVVM Compiler
//
// Compiler Build ID: CL-36424714
// Cuda compilation tools, release 13.0, V13.0.88
// Based on NVVM 20.0.0
//

.version 9.0
.target sm_100
.address_size 64

	// .globl	_Z11kogge_stonePfS_j
.global .align 4 .b8 aux[256];
.global .align 4 .b8 flags[260] = {1};
// _ZZ10brent_kungPfS_jE3val has been demoted
.extern .shared .align 16 .b8 array_ds[];

.visible .entry _Z11kogge_stonePfS_j(
	.param .u64 .ptr .align 1 _Z11kogge_stonePfS_j_param_0,
	.param .u64 .ptr .align 1 _Z11kogge_stonePfS_j_param_1,
	.param .u32 _Z11kogge_stonePfS_j_param_2
)
{
	.reg .pred 	%p<8>;
	.reg .b32 	%r<14>;
	.reg .b32 	%f<14>;
	.reg .b64 	%rd<9>;

	ld.param.u64 	%rd1, [_Z11kogge_stonePfS_j_param_0];
	ld.param.u64 	%rd2, [_Z11kogge_stonePfS_j_param_1];
	ld.param.u32 	%r5, [_Z11kogge_stonePfS_j_param_2];
	mov.u32 	%r1, %tid.x;
	setp.ge.u32 	%p1, %r1, %r5;
	shl.b32 	%r6, %r1, 2;
	mov.u32 	%r7, array_ds;
	add.s32 	%r2, %r7, %r6;
	@%p1 bra 	$L__BB0_2;
	cvta.to.global.u64 	%rd3, %rd1;
	mul.wide.u32 	%rd4, %r1, 4;
	add.s64 	%rd5, %rd3, %rd4;
	ld.global.f32 	%f4, [%rd5];
	st.shared.f32 	[%r2], %f4;
$L__BB0_2:
	setp.lt.u32 	%p2, %r5, 2;
	@%p2 bra 	$L__BB0_7;
	mov.f32 	%f13, 0f00000000;
	mov.b32 	%r13, 1;
$L__BB0_4:
	setp.ge.u32 	%p3, %r1, %r5;
	bar.sync 	0;
	setp.lt.u32 	%p4, %r1, %r13;
	or.pred  	%p5, %p3, %p4;
	@%p5 bra 	$L__BB0_6;
	ld.shared.f32 	%f6, [%r2];
	sub.f32 	%f7, %f6, %f13;
	sub.s32 	%r9, %r1, %r13;
	shl.b32 	%r10, %r9, 2;
	add.s32 	%r12, %r7, %r10;
	ld.shared.f32 	%f8, [%r12];
	add.f32 	%f9, %f8, %f7;
	sub.f32 	%f10, %f9, %f8;
	sub.f32 	%f13, %f10, %f7;
	st.shared.f32 	[%r2], %f9;
$L__BB0_6:
	shl.b32 	%r13, %r13, 1;
	setp.lt.u32 	%p6, %r13, %r5;
	@%p6 bra 	$L__BB0_4;
$L__BB0_7:
	setp.ge.u32 	%p7, %r1, %r5;
	@%p7 bra 	$L__BB0_9;
	ld.shared.f32 	%f11, [%r2];
	cvta.to.global.u64 	%rd6, %rd2;
	mul.wide.u32 	%rd7, %r1, 4;
	add.s64 	%rd8, %rd6, %rd7;
	st.global.f32 	[%rd8], %f11;
$L__BB0_9:
	ret;

}
	// .globl	_Z10brent_kungPfS_j
.visible .entry _Z10brent_kungPfS_j(
	.param .u64 .ptr .align 1 _Z10brent_kungPfS_j_param_0,
	.param .u64 .ptr .align 1 _Z10brent_kungPfS_j_param_1,
	.param .u32 _Z10brent_kungPfS_j_param_2
)
{
	.reg .pred 	%p<14>;
	.reg .b32 	%r<41>;
	.reg .b32 	%f<27>;
	.reg .b64 	%rd<19>;
	// demoted variable
	.shared .align 4 .f32 _ZZ10brent_kungPfS_jE3val;
	ld.param.u64 	%rd4, [_Z10brent_kungPfS_j_param_0];
	ld.param.u64 	%rd5, [_Z10brent_kungPfS_j_param_1];
	ld.param.u32 	%r13, [_Z10brent_kungPfS_j_param_2];
	cvta.to.global.u64 	%rd1, %rd5;
	cvta.to.global.u64 	%rd2, %rd4;
	mov.u32 	%r1, %ctaid.x;
	mov.u32 	%r2, %ntid.x;
	mov.u32 	%r3, %tid.x;
	mul.lo.s32 	%r14, %r1, %r2;
	shl.b32 	%r15, %r14, 1;
	add.s32 	%r4, %r15, %r3;
	setp.ge.u32 	%p1, %r4, %r13;
	shl.b32 	%r16, %r3, 2;
	mov.u32 	%r17, array_ds;
	add.s32 	%r5, %r17, %r16;
	@%p1 bra 	$L__BB1_2;
	mul.wide.u32 	%rd6, %r4, 4;
	add.s64 	%rd7, %rd2, %rd6;
	ld.global.f32 	%f1, [%rd7];
	st.shared.f32 	[%r5], %f1;
$L__BB1_2:
	add.s32 	%r6, %r4, %r2;
	setp.ge.u32 	%p2, %r6, %r13;
	shl.b32 	%r18, %r2, 2;
	add.s32 	%r7, %r5, %r18;
	@%p2 bra 	$L__BB1_4;
	mul.wide.u32 	%rd8, %r6, 4;
	add.s64 	%rd9, %rd2, %rd8;
	ld.global.f32 	%f2, [%rd9];
	st.shared.f32 	[%r7], %f2;
$L__BB1_4:
	setp.lt.u32 	%p3, %r13, 2;
	@%p3 bra 	$L__BB1_9;
	shl.b32 	%r20, %r3, 1;
	add.s32 	%r8, %r20, 2;
	mov.b32 	%r40, 1;
$L__BB1_6:
	bar.sync 	0;
	mul.lo.s32 	%r11, %r8, %r40;
	add.s32 	%r21, %r11, -1;
	setp.gt.u32 	%p4, %r21, 31;
	@%p4 bra 	$L__BB1_8;
	sub.s32 	%r22, %r11, %r40;
	shl.b32 	%r23, %r22, 2;
	add.s32 	%r25, %r17, %r23;
	ld.shared.f32 	%f3, [%r25+-4];
	shl.b32 	%r26, %r40, 2;
	add.s32 	%r27, %r25, %r26;
	ld.shared.f32 	%f4, [%r27+-4];
	add.f32 	%f5, %f3, %f4;
	st.shared.f32 	[%r27+-4], %f5;
$L__BB1_8:
	shl.b32 	%r40, %r40, 1;
	setp.lt.u32 	%p5, %r40, %r13;
	@%p5 bra 	$L__BB1_6;
$L__BB1_9:
	shl.b32 	%r28, %r3, 1;
	add.s32 	%r9, %r28, 2;
	bar.sync 	0;
	bar.sync 	0;
	setp.eq.s32 	%p6, %r3, 0;
	@%p6 bra 	$L__BB1_10;
	bra.uni 	$L__BB1_11;
$L__BB1_10:
	ld.shared.f32 	%f6, [array_ds+60];
	ld.shared.f32 	%f7, [array_ds+92];
	add.f32 	%f8, %f6, %f7;
	st.shared.f32 	[array_ds+92], %f8;
$L__BB1_11:
	bar.sync 	0;
	setp.gt.u32 	%p7, %r3, 2;
	@%p7 bra 	$L__BB1_13;
	shl.b32 	%r29, %r9, 4;
	add.s32 	%r31, %r17, %r29;
	ld.shared.f32 	%f9, [%r31+-4];
	ld.shared.f32 	%f10, [%r31+12];
	add.f32 	%f11, %f9, %f10;
	st.shared.f32 	[%r31+12], %f11;
$L__BB1_13:
	bar.sync 	0;
	setp.gt.u32 	%p8, %r3, 6;
	@%p8 bra 	$L__BB1_15;
	shl.b32 	%r32, %r9, 3;
	add.s32 	%r34, %r17, %r32;
	ld.shared.f32 	%f12, [%r34+-4];
	ld.shared.f32 	%f13, [%r34+4];
	add.f32 	%f14, %f12, %f13;
	st.shared.f32 	[%r34+4], %f14;
$L__BB1_15:
	bar.sync 	0;
	setp.gt.u32 	%p9, %r3, 14;
	@%p9 bra 	$L__BB1_17;
	add.s32 	%r36, %r5, %r16;
	ld.shared.f32 	%f15, [%r36+4];
	ld.shared.f32 	%f16, [%r36+8];
	add.f32 	%f17, %f15, %f16;
	st.shared.f32 	[%r36+8], %f17;
$L__BB1_17:
	bar.sync 	0;
	add.s32 	%r37, %r2, -1;
	setp.ne.s32 	%p10, %r3, %r37;
	@%p10 bra 	$L__BB1_21;
	mul.wide.u32 	%rd10, %r1, 4;
	mov.u64 	%rd11, flags;
	add.s64 	%rd3, %rd11, %rd10;
$L__BB1_19:
	atom.global.or.b32 	%r38, [%rd3], 0;
	setp.eq.s32 	%p11, %r38, 0;
	@%p11 bra 	$L__BB1_19;
	mov.u64 	%rd13, aux;
	add.s64 	%rd14, %rd13, %rd10;
	ld.global.f32 	%f18, [%rd14];
	st.shared.f32 	[_ZZ10brent_kungPfS_jE3val], %f18;
	ld.shared.f32 	%f19, [array_ds+124];
	add.f32 	%f20, %f18, %f19;
	st.global.f32 	[%rd14+4], %f20;
	membar.gl;
	atom.global.add.u32 	%r39, [%rd3+4], 1;
$L__BB1_21:
	setp.ge.u32 	%p12, %r4, %r13;
	bar.sync 	0;
	@%p12 bra 	$L__BB1_23;
	ld.shared.f32 	%f21, [%r5];
	ld.shared.f32 	%f22, [_ZZ10brent_kungPfS_jE3val];
	add.f32 	%f23, %f21, %f22;
	mul.wide.u32 	%rd15, %r4, 4;
	add.s64 	%rd16, %rd1, %rd15;
	st.global.f32 	[%rd16], %f23;
$L__BB1_23:
	setp.ge.u32 	%p13, %r6, %r13;
	@%p13 bra 	$L__BB1_25;
	ld.shared.f32 	%f24, [%r7];
	ld.shared.f32 	%f25, [_ZZ10brent_kungPfS_jE3val];
	add.f32 	%f26, %f24, %f25;
	mul.wide.u32 	%rd17, %r6, 4;
	add.s64 	%rd18, %rd1, %rd17;
	st.global.f32 	[%rd18], %f26;
$L__BB1_25:
	ret;

}


// ===== COMPILED SASS (sm_100) =====

	.target	sm_100

	.elftype	@"ET_EXEC"


//--------------------- .note.nv.tkinfo           --------------------------
	.section	.note.nv.tkinfo,"",@"SHT_NOTE"
	.sectionflags	@"SHF_NOTE_NV_TKINFO"
	.tkinfo
        /*0018*/ 	.word	0x00000002
        /*0030*/ 	.string	""
        /*0030*/ 	.string	"ptxas"
        /*0030*/ 	.string	"Cuda compilation tools, release 13.0, V13.0.88"
        /*0030*/ 	.string	"Build cuda_13.0.r13.0/compiler.36424714_0"
        /*0030*/ 	.string	"-arch sm_100 -m 64 "



//--------------------- .note.nv.cuinfo           --------------------------
	.section	.note.nv.cuinfo,"",@"SHT_NOTE"
	.sectionflags	@"SHF_NOTE_NV_CUINFO"
        /*0018*/ 	.short	0x0002
        /*001a*/ 	.short	0x0064
        /*001c*/ 	.short	0x0082
	.zero		2


//--------------------- .nv.info                  --------------------------
	.section	.nv.info,"",@"SHT_CUDA_INFO"
	.align	4


	//----- nvinfo : EIATTR_REGCOUNT
	.align		4
        /*0000*/ 	.byte	0x04, 0x2f
        /*0002*/ 	.short	(.L_3 - .L_2)
	.align		4
.L_2:
        /*0004*/ 	.word	index@(_Z11kogge_stonePfS_j)
        /*0008*/ 	.word	0x0000000a


	//----- nvinfo : EIATTR_FRAME_SIZE
	.align		4
.L_3:
        /*000c*/ 	.byte	0x04, 0x11
        /*000e*/ 	.short	(.L_5 - .L_4)
	.align		4
.L_4:
        /*0010*/ 	.word	index@(_Z11kogge_stonePfS_j)
        /*0014*/ 	.word	0x00000000


	//----- nvinfo : EIATTR_REGCOUNT
	.align		4
.L_5:
        /*0018*/ 	.byte	0x04, 0x2f
        /*001a*/ 	.short	(.L_7 - .L_6)
	.align		4
.L_6:
        /*001c*/ 	.word	index@(_Z10brent_kungPfS_j)
        /*0020*/ 	.word	0x00000012


	//----- nvinfo : EIATTR_FRAME_SIZE
	.align		4
.L_7:
        /*0024*/ 	.byte	0x04, 0x11
        /*0026*/ 	.short	(.L_9 - .L_8)
	.align		4
.L_8:
        /*0028*/ 	.word	index@(_Z10brent_kungPfS_j)
        /*002c*/ 	.word	0x00000000


	//----- nvinfo : EIATTR_MIN_STACK_SIZE
	.align		4
.L_9:
        /*0030*/ 	.byte	0x04, 0x12
        /*0032*/ 	.short	(.L_11 - .L_10)
	.align		4
.L_10:
        /*0034*/ 	.word	index@(_Z10brent_kungPfS_j)
        /*0038*/ 	.word	0x00000000


	//----- nvinfo : EIATTR_MIN_STACK_SIZE
	.align		4
.L_11:
        /*003c*/ 	.byte	0x04, 0x12
        /*003e*/ 	.short	(.L_13 - .L_12)
	.align		4
.L_12:
        /*0040*/ 	.word	index@(_Z11kogge_stonePfS_j)
        /*0044*/ 	.word	0x00000000
.L_13:


//--------------------- .nv.compat                --------------------------
	.section	.nv.compat,"",@"SHT_CUDA_COMPAT_INFO"
	.align	4
        /*0000*/ 	.byte	0x02, 0x09, 0x00, 0x00, 0x02, 0x02, 0x01, 0x00, 0x02, 0x05, 0x05, 0x00, 0x03, 0x07, 0x01, 0x01
        /*0010*/ 	.byte	0x02, 0x03, 0x00, 0x00, 0x02, 0x06, 0x01, 0x00, 0x04, 0x0b, 0x08, 0x00, 0x09, 0x00, 0x00, 0x00
        /*0020*/ 	.byte	0x00, 0x00, 0x00, 0x00


//--------------------- .nv.info._Z10brent_kungPfS_j --------------------------
	.section	.nv.info._Z10brent_kungPfS_j,"",@"SHT_CUDA_INFO"
	.sectionflags	@""
	.align	4


	//----- nvinfo : EIATTR_CUDA_API_VERSION
	.align		4
        /*0000*/ 	.byte	0x04, 0x37
        /*0002*/ 	.short	(.L_15 - .L_14)
.L_14:
        /*0004*/ 	.word	0x00000082


	//----- nvinfo : EIATTR_KPARAM_INFO
	.align		4
.L_15:
        /*0008*/ 	.byte	0x04, 0x17
        /*000a*/ 	.short	(.L_17 - .L_16)
.L_16:
        /*000c*/ 	.word	0x00000000
        /*0010*/ 	.short	0x0002
        /*0012*/ 	.short	0x0010
        /*0014*/ 	.byte	0x00, 0xf0, 0x11, 0x00


	//----- nvinfo : EIATTR_KPARAM_INFO
	.align		4
.L_17:
        /*0018*/ 	.byte	0x04, 0x17
        /*001a*/ 	.short	(.L_19 - .L_18)
.L_18:
        /*001c*/ 	.word	0x00000000
        /*0020*/ 	.short	0x0001
        /*0022*/ 	.short	0x0008
        /*0024*/ 	.byte	0x00, 0xf5, 0x21, 0x00


	//----- nvinfo : EIATTR_KPARAM_INFO
	.align		4
.L_19:
        /*0028*/ 	.byte	0x04, 0x17
        /*002a*/ 	.short	(.L_21 - .L_20)
.L_20:
        /*002c*/ 	.word	0x00000000
        /*0030*/ 	.short	0x0000
        /*0032*/ 	.short	0x0000
        /*0034*/ 	.byte	0x00, 0xf5, 0x21, 0x00


	//----- nvinfo : EIATTR_SPARSE_MMA_MASK
	.align		4
.L_21:
        /*0038*/ 	.byte	0x03, 0x50
        /*003a*/ 	.short	0x0000


	//----- nvinfo : EIATTR_MAXREG_COUNT
	.align		4
        /*003c*/ 	.byte	0x03, 0x1b
        /*003e*/ 	.short	0x00ff


	//----- nvinfo : EIATTR_NUM_BARRIERS
	.align		4
        /*0040*/ 	.byte	0x02, 0x4c
        /*0042*/ 	.byte	0x01
	.zero		1


	//----- nvinfo : EIATTR_MERCURY_ISA_VERSION
	.align		4
        /*0044*/ 	.byte	0x03, 0x5f
        /*0046*/ 	.short	0x0101


	//----- nvinfo : EIATTR_INT_WARP_WIDE_INSTR_OFFSETS
	.align		4
        /*0048*/ 	.byte	0x04, 0x31
        /*004a*/ 	.short	(.L_23 - .L_22)


	//   ....[0]....
.L_22:
        /*004c*/ 	.word	0x00000670


	//----- nvinfo : EIATTR_VRC_CTA_INIT_COUNT
	.align		4
.L_23:
        /*0050*/ 	.byte	0x02, 0x4a
	.zero		1
	.zero		1


	//----- nvinfo : EIATTR_EXIT_INSTR_OFFSETS
	.align		4
        /*0054*/ 	.byte	0x04, 0x1c
        /*0056*/ 	.short	(.L_25 - .L_24)


	//   ....[0]....
.L_24:
        /*0058*/ 	.word	0x000007c0


	//   ....[1]....
        /*005c*/ 	.word	0x00000860


	//----- nvinfo : EIATTR_CRS_STACK_SIZE
	.align		4
.L_25:
        /*0060*/ 	.byte	0x04, 0x1e
        /*0062*/ 	.short	(.L_27 - .L_26)
.L_26:
        /*0064*/ 	.word	0x00000000


	//----- nvinfo : EIATTR_CBANK_PARAM_SIZE
	.align		4
.L_27:
        /*0068*/ 	.byte	0x03, 0x19
        /*006a*/ 	.short	0x0014


	//----- nvinfo : EIATTR_PARAM_CBANK
	.align		4
        /*006c*/ 	.byte	0x04, 0x0a
        /*006e*/ 	.short	(.L_29 - .L_28)
	.align		4
.L_28:
        /*0070*/ 	.word	index@(.nv.constant0._Z10brent_kungPfS_j)
        /*0074*/ 	.short	0x0380
        /*0076*/ 	.short	0x0014


	//----- nvinfo : EIATTR_SW_WAR
	.align		4
.L_29:
        /*0078*/ 	.byte	0x04, 0x36
        /*007a*/ 	.short	(.L_31 - .L_30)
.L_30:
        /*007c*/ 	.word	0x00000008
.L_31:


//--------------------- .nv.info._Z11kogge_stonePfS_j --------------------------
	.section	.nv.info._Z11kogge_stonePfS_j,"",@"SHT_CUDA_INFO"
	.sectionflags	@""
	.align	4


	//----- nvinfo : EIATTR_CUDA_API_VERSION
	.align		4
        /*0000*/ 	.byte	0x04, 0x37
        /*0002*/ 	.short	(.L_33 - .L_32)
.L_32:
        /*0004*/ 	.word	0x00000082


	//----- nvinfo : EIATTR_KPARAM_INFO
	.align		4
.L_33:
        /*0008*/ 	.byte	0x04, 0x17
        /*000a*/ 	.short	(.L_35 - .L_34)
.L_34:
        /*000c*/ 	.word	0x00000000
        /*0010*/ 	.short	0x0002
        /*0012*/ 	.short	0x0010
        /*0014*/ 	.byte	0x00, 0xf0, 0x11, 0x00


	//----- nvinfo : EIATTR_KPARAM_INFO
	.align		4
.L_35:
        /*0018*/ 	.byte	0x04, 0x17
        /*001a*/ 	.short	(.L_37 - .L_36)
.L_36:
        /*001c*/ 	.word	0x00000000
        /*0020*/ 	.short	0x0001
        /*0022*/ 	.short	0x0008
        /*0024*/ 	.byte	0x00, 0xf5, 0x21, 0x00


	//----- nvinfo : EIATTR_KPARAM_INFO
	.align		4
.L_37:
        /*0028*/ 	.byte	0x04, 0x17
        /*002a*/ 	.short	(.L_39 - .L_38)
.L_38:
        /*002c*/ 	.word	0x00000000
        /*0030*/ 	.short	0x0000
        /*0032*/ 	.short	0x0000
        /*0034*/ 	.byte	0x00, 0xf5, 0x21, 0x00


	//----- nvinfo : EIATTR_SPARSE_MMA_MASK
	.align		4
.L_39:
        /*0038*/ 	.byte	0x03, 0x50
        /*003a*/ 	.short	0x0000


	//----- nvinfo : EIATTR_MAXREG_COUNT
	.align		4
        /*003c*/ 	.byte	0x03, 0x1b
        /*003e*/ 	.short	0x00ff


	//----- nvinfo : EIATTR_NUM_BARRIERS
	.align		4
        /*0040*/ 	.byte	0x02, 0x4c
        /*0042*/ 	.byte	0x01
	.zero		1


	//----- nvinfo : EIATTR_MERCURY_ISA_VERSION
	.align		4
        /*0044*/ 	.byte	0x03, 0x5f
        /*0046*/ 	.short	0x0101


	//----- nvinfo : EIATTR_VRC_CTA_INIT_COUNT
	.align		4
        /*0048*/ 	.byte	0x02, 0x4a
	.zero		1
	.zero		1


	//----- nvinfo : EIATTR_EXIT_INSTR_OFFSETS
	.align		4
        /*004c*/ 	.byte	0x04, 0x1c
        /*004e*/ 	.short	(.L_41 - .L_40)


	//   ....[0]....
.L_40:
        /*0050*/ 	.word	0x00000250


	//   ....[1]....
        /*0054*/ 	.word	0x000002a0


	//----- nvinfo : EIATTR_CRS_STACK_SIZE
	.align		4
.L_41:
        /*0058*/ 	.byte	0x04, 0x1e
        /*005a*/ 	.short	(.L_43 - .L_42)
.L_42:
        /*005c*/ 	.word	0x00000000


	//----- nvinfo : EIATTR_CBANK_PARAM_SIZE
	.align		4
.L_43:
        /*0060*/ 	.byte	0x03, 0x19
        /*0062*/ 	.short	0x0014


	//----- nvinfo : EIATTR_PARAM_CBANK
	.align		4
        /*0064*/ 	.byte	0x04, 0x0a
        /*0066*/ 	.short	(.L_45 - .L_44)
	.align		4
.L_44:
        /*0068*/ 	.word	index@(.nv.constant0._Z11kogge_stonePfS_j)
        /*006c*/ 	.short	0x0380
        /*006e*/ 	.short	0x0014


	//----- nvinfo : EIATTR_SW_WAR
	.align		4
.L_45:
        /*0070*/ 	.byte	0x04, 0x36
        /*0072*/ 	.short	(.L_47 - .L_46)
.L_46:
        /*0074*/ 	.word	0x00000008
.L_47:


//--------------------- .nv.callgraph             --------------------------
	.section	.nv.callgraph,"",@"SHT_CUDA_CALLGRAPH"
	.align	4
	.sectionentsize	8
	.align		4
        /*0000*/ 	.word	0x00000000
	.align		4
        /*0004*/ 	.word	0xffffffff
	.align		4
        /*0008*/ 	.word	0x00000000
	.align		4
        /*000c*/ 	.word	0xfffffffe
	.align		4
        /*0010*/ 	.word	0x00000000
	.align		4
        /*0014*/ 	.word	0xfffffffd
	.align		4
        /*0018*/ 	.word	0x00000000
	.align		4
        /*001c*/ 	.word	0xfffffffc


//--------------------- .nv.constant4             --------------------------
	.section	.nv.constant4,"a",@progbits
	.align	8
	.align		8
.nv.constant4:
        /*0000*/ 	.dword	aux
	.align		8
        /*0008*/ 	.dword	flags


//--------------------- .text._Z10brent_kungPfS_j --------------------------
	.section	.text._Z10brent_kungPfS_j,"ax",@progbits
	.align	128
        .global         _Z10brent_kungPfS_j
        .type           _Z10brent_kungPfS_j,@function
        .size           _Z10brent_kungPfS_j,(.L_x_13 - _Z10brent_kungPfS_j)
        .other          _Z10brent_kungPfS_j,@"STO_CUDA_ENTRY STV_DEFAULT"
_Z10brent_kungPfS_j:
.text._Z10brent_kungPfS_j:
[----:B------:R-:W-:Y:S01]  /*0000*/  LDC R1, c[0x0][0x37c] ;  /* 0x0000df00ff017b82 */ /* 0x000fe20000000800 */
[----:B------:R-:W0:Y:S07]  /*0010*/  S2R R3, SR_CTAID.X ;  /* 0x0000000000037919 */ /* 0x000e2e0000002500 */
[----:B------:R-:W0:Y:S01]  /*0020*/  LDC R6, c[0x0][0x360] ;  /* 0x0000d800ff067b82 */ /* 0x000e220000000800 */
[----:B------:R-:W1:Y:S01]  /*0030*/  LDCU UR6, c[0x0][0x390] ;  /* 0x00007200ff0677ac */ /* 0x000e620008000800 */
[----:B------:R-:W2:Y:S01]  /*0040*/  S2R R5, SR_TID.X ;  /* 0x0000000000057919 */ /* 0x000ea20000002100 */
[----:B------:R-:W3:Y:S01]  /*0050*/  LDCU.64 UR8, c[0x0][0x358] ;  /* 0x00006b00ff0877ac */ /* 0x000ee20008000a00 */
[----:B0-----:R-:W-:-:S04]  /*0060*/  IMAD R2, R3, R6, RZ ;  /* 0x0000000603027224 */ /* 0x001fc800078e02ff */
[----:B--2---:R-:W-:-:S04]  /*0070*/  IMAD R2, R2, 0x2, R5 ;  /* 0x0000000202027824 */ /* 0x004fc800078e0205 */
[C---:B------:R-:W-:Y:S01]  /*0080*/  IMAD.IADD R0, R2.reuse, 0x1, R6 ;  /* 0x0000000102007824 */ /* 0x040fe200078e0206 */
[----:B-1----:R-:W-:-:S04]  /*0090*/  ISETP.GE.U32.AND P1, PT, R2, UR6, PT ;  /* 0x0000000602007c0c */ /* 0x002fc8000bf26070 */
[----:B------:R-:W-:-:S09]  /*00a0*/  ISETP.GE.U32.AND P2, PT, R0, UR6, PT ;  /* 0x0000000600007c0c */ /* 0x000fd2000bf46070 */
[----:B------:R-:W0:Y:S08]  /*00b0*/  @!P1 LDC.64 R8, c[0x0][0x380] ;  /* 0x0000e000ff089b82 */ /* 0x000e300000000a00 */
[----:B------:R-:W1:Y:S01]  /*00c0*/  @!P2 LDC.64 R10, c[0x0][0x380] ;  /* 0x0000e000ff0aab82 */ /* 0x000e620000000a00 */
[----:B0-----:R-:W-:-:S06]  /*00d0*/  @!P1 IMAD.WIDE.U32 R8, R2, 0x4, R8 ;  /* 0x0000000402089825 */ /* 0x001fcc00078e0008 */
[----:B---3--:R-:W2:Y:S01]  /*00e0*/  @!P1 LDG.E R8, desc[UR8][R8.64] ;  /* 0x0000000808089981 */ /* 0x008ea2000c1e1900 */
[----:B-1----:R-:W-:-:S06]  /*00f0*/  @!P2 IMAD.WIDE.U32 R10, R0, 0x4, R10 ;  /* 0x00000004000aa825 */ /* 0x002fcc00078e000a */
[----:B------:R-:W3:Y:S01]  /*0100*/  @!P2 LDG.E R11, desc[UR8][R10.64] ;  /* 0x000000080a0ba981 */ /* 0x000ee2000c1e1900 */
[----:B------:R-:W0:Y:S01]  /*0110*/  S2UR UR5, SR_CgaCtaId ;  /* 0x00000000000579c3 */ /* 0x000e220000008800 */
[----:B------:R-:W-:Y:S01]  /*0120*/  ISETP.NE.AND P0, PT, R5, RZ, PT ;  /* 0x000000ff0500720c */ /* 0x000fe20003f05270 */
[----:B------:R-:W-:Y:S02]  /*0130*/  UMOV UR4, 0x400 ;  /* 0x0000040000047882 */ /* 0x000fe40000000000 */
[----:B------:R-:W-:-:S10]  /*0140*/  UIADD3 UR4, UPT, UPT, UR4, 0x10, URZ ;  /* 0x0000001004047890 */ /* 0x000fd4000fffe0ff */
[----:B------:R-:W1:Y:S01]  /*0150*/  @!P0 S2R R12, SR_CgaCtaId ;  /* 0x00000000000c8919 */ /* 0x000e620000008800 */
[----:B0-----:R-:W-:-:S06]  /*0160*/  ULEA UR4, UR5, UR4, 0x18 ;  /* 0x0000000405047291 */ /* 0x001fcc000f8ec0ff */
[----:B------:R-:W-:-:S04]  /*0170*/  LEA R7, R5, UR4, 0x2 ;  /* 0x0000000405077c11 */ /* 0x000fc8000f8e10ff */
[----:B------:R-:W-:Y:S01]  /*0180*/  LEA R4, R6, R7, 0x2 ;  /* 0x0000000706047211 */ /* 0x000fe200078e10ff */
[----:B------:R-:W-:Y:S01]  /*0190*/  UISETP.GE.U32.AND UP0, UPT, UR6, 0x2, UPT ;  /* 0x000000020600788c */ /* 0x000fe2000bf06070 */
[----:B------:R-:W-:-:S04]  /*01a0*/  @!P0 MOV R15, 0x400 ;  /* 0x00000400000f8802 */ /* 0x000fc80000000f00 */
[----:B-1----:R-:W-:Y:S01]  /*01b0*/  @!P0 LEA R15, R12, R15, 0x18 ;  /* 0x0000000f0c0f8211 */ /* 0x002fe200078ec0ff */
[----:B--2---:R0:W-:Y:S04]  /*01c0*/  @!P1 STS [R7], R8 ;  /* 0x0000000807009388 */ /* 0x0041e80000000800 */
[----:B---3--:R0:W-:Y:S01]  /*01d0*/  @!P2 STS [R4], R11 ;  /* 0x0000000b0400a388 */ /* 0x0081e20000000800 */
[----:B------:R-:W-:Y:S05]  /*01e0*/  BRA.U !UP0, `(.L_x_0) ;  /* 0x0000000108487547 */ /* 0x000fea000b800000 */
[----:B0-----:R-:W-:Y:S01]  /*01f0*/  LEA R8, R5, 0x2, 0x1 ;  /* 0x0000000205087811 */ /* 0x001fe200078e08ff */
[----:B------:R-:W-:Y:S01]  /*0200*/  IMAD.MOV.U32 R9, RZ, RZ, 0x1 ;  /* 0x00000001ff097424 */ /* 0x000fe200078e00ff */
[----:B------:R-:W0:Y:S01]  /*0210*/  LDCU UR6, c[0x0][0x390] ;  /* 0x00007200ff0677ac */ /* 0x000e220008000800 */
[----:B------:R-:W-:-:S05]  /*0220*/  NOP ;  /* 0x0000000000007918 */ /* 0x000fca0000000000 */
.L_x_1:
[----:B------:R-:W-:Y:S01]  /*0230*/  IMAD R10, R8, R9, RZ ;  /* 0x00000009080a7224 */ /* 0x000fe200078e02ff */
[----:B------:R-:W-:Y:S03]  /*0240*/  BAR.SYNC.DEFER_BLOCKING 0x0 ;  /* 0x0000000000007b1d */ /* 0x000fe60000010000 */
[----:B------:R-:W-:-:S05]  /*0250*/  VIADD R11, R10, 0xffffffff ;  /* 0xffffffff0a0b7836 */ /* 0x000fca0000000000 */
[----:B------:R-:W-:-:S13]  /*0260*/  ISETP.GT.U32.AND P1, PT, R11, 0x1f, PT ;  /* 0x0000001f0b00780c */ /* 0x000fda0003f24070 */
[----:B------:R-:W-:-:S04]  /*0270*/  @!P1 IADD3 R10, PT, PT, R10, -R9, RZ ;  /* 0x800000090a0a9210 */ /* 0x000fc80007ffe0ff */
[----:B------:R-:W-:-:S05]  /*0280*/  @!P1 LEA R10, R10, UR4, 0x2 ;  /* 0x000000040a0a9c11 */ /* 0x000fca000f8e10ff */
[C---:B------:R-:W-:Y:S01]  /*0290*/  @!P1 IMAD R11, R9.reuse, 0x4, R10 ;  /* 0x00000004090b9824 */ /* 0x040fe200078e020a */
[----:B------:R-:W-:Y:S01]  /*02a0*/  SHF.L.U32 R9, R9, 0x1, RZ ;  /* 0x0000000109097819 */ /* 0x000fe200000006ff */
[----:B------:R-:W-:Y:S04]  /*02b0*/  @!P1 LDS R10, [R10+-0x4] ;  /* 0xfffffc000a0a9984 */ /* 0x000fe80000000800 */
[----:B------:R-:W1:Y:S02]  /*02c0*/  @!P1 LDS R13, [R11+-0x4] ;  /* 0xfffffc000b0d9984 */ /* 0x000e640000000800 */
[----:B-1----:R-:W-:-:S05]  /*02d0*/  @!P1 FADD R12, R10, R13 ;  /* 0x0000000d0a0c9221 */ /* 0x002fca0000000000 */
[----:B------:R1:W-:Y:S01]  /*02e0*/  @!P1 STS [R11+-0x4], R12 ;  /* 0xfffffc0c0b009388 */ /* 0x0003e20000000800 */
[----:B0-----:R-:W-:-:S13]  /*02f0*/  ISETP.GE.U32.AND P1, PT, R9, UR6, PT ;  /* 0x0000000609007c0c */ /* 0x001fda000bf26070 */
[----:B-1----:R-:W-:Y:S05]  /*0300*/  @!P1 BRA `(.L_x_1) ;  /* 0xfffffffc00c89947 */ /* 0x002fea000383ffff */
.L_x_0:
[----:B------:R-:W-:Y:S08]  /*0310*/  BAR.SYNC.DEFER_BLOCKING 0x0 ;  /* 0x0000000000007b1d */ /* 0x000ff00000010000 */
[----:B------:R-:W-:Y:S01]  /*0320*/  BAR.SYNC.DEFER_BLOCKING 0x0 ;  /* 0x0000000000007b1d */ /* 0x000fe20000010000 */
[----:B------:R-:W-:Y:S02]  /*0330*/  ISETP.GT.U32.AND P1, PT, R5, 0x2, PT ;  /* 0x000000020500780c */ /* 0x000fe40003f24070 */
[----:B------:R-:W-:-:S03]  /*0340*/  IADD3 R6, PT, PT, R6, -0x1, RZ ;  /* 0xffffffff06067810 */ /* 0x000fc60007ffe0ff */
[----:B0-----:R-:W-:Y:S04]  /*0350*/  @!P0 LDS R8, [R15+0x4c] ;  /* 0x00004c000f088984 */ /* 0x001fe80000000800 */
[----:B------:R-:W0:Y:S02]  /*0360*/  @!P0 LDS R9, [R15+0x6c] ;  /* 0x00006c000f098984 */ /* 0x000e240000000800 */
[----:B0-----:R-:W-:Y:S02]  /*0370*/  @!P0 FADD R8, R8, R9 ;  /* 0x0000000908088221 */ /* 0x001fe40000000000 */
[----:B------:R-:W-:-:S03]  /*0380*/  @!P1 LEA R9, R5, 0x20, 0x5 ;  /* 0x0000002005099811 */ /* 0x000fc600078e28ff */
[----:B------:R-:W-:Y:S01]  /*0390*/  @!P0 STS [R15+0x6c], R8 ;  /* 0x00006c080f008388 */ /* 0x000fe20000000800 */
[----:B------:R-:W-:Y:S01]  /*03a0*/  BAR.SYNC.DEFER_BLOCKING 0x0 ;  /* 0x0000000000007b1d */ /* 0x000fe20000010000 */
[----:B------:R-:W-:-:S05]  /*03b0*/  ISETP.GT.U32.AND P0, PT, R5, 0x6, PT ;  /* 0x000000060500780c */ /* 0x000fca0003f04070 */
[----:B------:R-:W-:Y:S04]  /*03c0*/  @!P1 LDS R10, [R9+UR4+-0x4] ;  /* 0xfffffc04090a9984 */ /* 0x000fe80008000800 */
[----:B------:R-:W0:Y:S02]  /*03d0*/  @!P1 LDS R11, [R9+UR4+0xc] ;  /* 0x00000c04090b9984 */ /* 0x000e240008000800 */
[----:B0-----:R-:W-:Y:S02]  /*03e0*/  @!P1 FADD R10, R10, R11 ;  /* 0x0000000b0a0a9221 */ /* 0x001fe40000000000 */
[----:B------:R-:W-:-:S03]  /*03f0*/  @!P0 LEA R11, R5, 0x10, 0x4 ;  /* 0x00000010050b8811 */ /* 0x000fc600078e20ff */
[----:B------:R-:W-:Y:S01]  /*0400*/  @!P1 STS [R9+UR4+0xc], R10 ;  /* 0x00000c0a09009988 */ /* 0x000fe20008000804 */
[----:B------:R-:W-:Y:S01]  /*0410*/  BAR.SYNC.DEFER_BLOCKING 0x0 ;  /* 0x0000000000007b1d */ /* 0x000fe20000010000 */
[----:B------:R-:W-:-:S13]  /*0420*/  ISETP.GT.U32.AND P1, PT, R5, 0xe, PT ;  /* 0x0000000e0500780c */ /* 0x000fda0003f24070 */
[----:B------:R-:W-:Y:S01]  /*0430*/  @!P1 IMAD R8, R5, 0x4, R7 ;  /* 0x0000000405089824 */ /* 0x000fe200078e0207 */
[----:B------:R-:W-:Y:S04]  /*0440*/  @!P0 LDS R12, [R11+UR4+-0x4] ;  /* 0xfffffc040b0c8984 */ /* 0x000fe80008000800 */
[----:B------:R-:W0:Y:S02]  /*0450*/  @!P0 LDS R13, [R11+UR4+0x4] ;  /* 0x000004040b0d8984 */ /* 0x000e240008000800 */
[----:B0-----:R-:W-:-:S05]  /*0460*/  @!P0 FADD R12, R12, R13 ;  /* 0x0000000d0c0c8221 */ /* 0x001fca0000000000 */
[----:B------:R-:W-:Y:S01]  /*0470*/  @!P0 STS [R11+UR4+0x4], R12 ;  /* 0x0000040c0b008988 */ /* 0x000fe20008000804 */
[----:B------:R-:W-:Y:S01]  /*0480*/  BAR.SYNC.DEFER_BLOCKING 0x0 ;  /* 0x0000000000007b1d */ /* 0x000fe20000010000 */
[----:B------:R-:W-:-:S05]  /*0490*/  ISETP.NE.AND P0, PT, R5, R6, PT ;  /* 0x000000060500720c */ /* 0x000fca0003f05270 */
[----:B------:R-:W-:Y:S04]  /*04a0*/  @!P1 LDS R13, [R8+0x4] ;  /* 0x00000400080d9984 */ /* 0x000fe80000000800 */
[----:B------:R-:W0:Y:S02]  /*04b0*/  @!P1 LDS R14, [R8+0x8] ;  /* 0x00000800080e9984 */ /* 0x000e240000000800 */
[----:B0-----:R-:W-:-:S05]  /*04c0*/  @!P1 FADD R13, R13, R14 ;  /* 0x0000000e0d0d9221 */ /* 0x001fca0000000000 */
[----:B------:R0:W-:Y:S01]  /*04d0*/  @!P1 STS [R8+0x8], R13 ;  /* 0x0000080d08009388 */ /* 0x0001e20000000800 */
[----:B------:R-:W-:Y:S06]  /*04e0*/  BAR.SYNC.DEFER_BLOCKING 0x0 ;  /* 0x0000000000007b1d */ /* 0x000fec0000010000 */
[----:B------:R-:W-:Y:S05]  /*04f0*/  @P0 BRA `(.L_x_2) ;  /* 0x0000000000700947 */ /* 0x000fea0003800000 */
[----:B0-----:R-:W0:Y:S01]  /*0500*/  LDC.64 R8, c[0x4][0x8] ;  /* 0x01000200ff087b82 */ /* 0x001e220000000a00 */
[----:B------:R-:W-:Y:S01]  /*0510*/  BSSY B0, `(.L_x_3) ;  /* 0x0000006000007945 */ /* 0x000fe20003800000 */
[----:B0-----:R-:W-:-:S07]  /*0520*/  IMAD.WIDE.U32 R8, R3, 0x4, R8 ;  /* 0x0000000403087825 */ /* 0x001fce00078e0008 */
.L_x_4:
[----:B------:R-:W-:Y:S05]  /*0530*/  YIELD ;  /* 0x0000000000007946 */ /* 0x000fea0003800000 */
[----:B------:R-:W2:Y:S02]  /*0540*/  ATOMG.E.OR.STRONG.GPU PT, R5, desc[UR8][R8.64], RZ ;  /* 0x800000ff080579a8 */ /* 0x000ea4000b1ef108 */
[----:B--2---:R-:W-:-:S13]  /*0550*/  ISETP.NE.AND P0, PT, R5, RZ, PT ;  /* 0x000000ff0500720c */ /* 0x004fda0003f05270 */
[----:B------:R-:W-:Y:S05]  /*0560*/  @!P0 BRA `(.L_x_4) ;  /* 0xfffffffc00f08947 */ /* 0x000fea000383ffff */
[----:B------:R-:W-:Y:S05]  /*0570*/  BSYNC B0 ;  /* 0x0000000000007941 */ /* 0x000fea0003800000 */
.L_x_3:
[----:B------:R-:W0:Y:S02]  /*0580*/  LDC.64 R10, c[0x4][RZ] ;  /* 0x01000000ff0a7b82 */ /* 0x000e240000000a00 */
[----:B0-----:R-:W-:-:S05]  /*0590*/  IMAD.WIDE.U32 R10, R3, 0x4, R10 ;  /* 0x00000004030a7825 */ /* 0x001fca00078e000a */
[----:B------:R-:W2:Y:S01]  /*05a0*/  LDG.E R3, desc[UR8][R10.64] ;  /* 0x000000080a037981 */ /* 0x000ea2000c1e1900 */
[----:B------:R-:W0:Y:S01]  /*05b0*/  S2UR UR5, SR_CgaCtaId ;  /* 0x00000000000579c3 */ /* 0x000e220000008800 */
[----:B------:R-:W-:Y:S01]  /*05c0*/  UMOV UR4, 0x400 ;  /* 0x0000040000047882 */ /* 0x000fe20000000000 */
[----:B------:R-:W1:Y:S01]  /*05d0*/  S2R R12, SR_LANEID ;  /* 0x00000000000c7919 */ /* 0x000e620000000000 */
[----:B0-----:R-:W-:-:S09]  /*05e0*/  ULEA UR4, UR5, UR4, 0x18 ;  /* 0x0000000405047291 */ /* 0x001fd2000f8ec0ff */
[----:B------:R-:W2:Y:S02]  /*05f0*/  LDS R6, [UR4+0x8c] ;  /* 0x00008c04ff067984 */ /* 0x000ea40008000800 */
[----:B--2---:R-:W-:Y:S02]  /*0600*/  FADD R5, R3, R6 ;  /* 0x0000000603057221 */ /* 0x004fe40000000000 */
[----:B------:R0:W-:Y:S04]  /*0610*/  STS [UR4], R3 ;  /* 0x00000003ff007988 */ /* 0x0001e80008000804 */
[----:B------:R2:W-:Y:S01]  /*0620*/  STG.E desc[UR8][R10.64+0x4], R5 ;  /* 0x000004050a007986 */ /* 0x0005e2000c101908 */
[----:B------:R-:W-:Y:S06]  /*0630*/  MEMBAR.SC.GPU ;  /* 0x0000000000007992 */ /* 0x000fec0000002000 */
[----:B------:R-:W-:-:S00]  /*0640*/  ERRBAR ;  /* 0x00000000000079ab */ /* 0x000fc00000000000 */
[----:B------:R-:W-:Y:S06]  /*0650*/  CGAERRBAR ;  /* 0x00000000000075ab */ /* 0x000fec0000000000 */
[----:B------:R-:W-:Y:S01]  /*0660*/  CCTL.IVALL ;  /* 0x00000000ff00798f */ /* 0x000fe20002000000 */
[----:B------:R-:W-:Y:S02]  /*0670*/  VOTEU.ANY UR4, UPT, PT ;  /* 0x0000000000047886 */ /* 0x000fe400038e0100 */
[----:B------:R-:W-:Y:S02]  /*0680*/  UFLO.U32 UR5, UR4 ;  /* 0x00000004000572bd */ /* 0x000fe400080e0000 */
[----:B0-----:R-:W0:Y:S04]  /*0690*/  POPC R3, UR4 ;  /* 0x0000000400037d09 */ /* 0x001e280008000000 */
[----:B-1----:R-:W-:-:S13]  /*06a0*/  ISETP.EQ.U32.AND P0, PT, R12, UR5, PT ;  /* 0x000000050c007c0c */ /* 0x002fda000bf02070 */
[----:B0-----:R2:W5:Y:S02]  /*06b0*/  @P0 ATOMG.E.ADD.STRONG.GPU PT, RZ, desc[UR8][R8.64+0x4], R3 ;  /* 0x8000040308ff09a8 */ /* 0x00156400081ef108 */
.L_x_2:
[----:B------:R-:W-:Y:S01]  /*06c0*/  ISETP.GE.U32.AND P0, PT, R2, UR6, PT ;  /* 0x0000000602007c0c */ /* 0x000fe2000bf06070 */
[----:B------:R-:W-:Y:S05]  /*06d0*/  WARPSYNC.ALL ;  /* 0x0000000000007948 */ /* 0x000fea0003800000 */
[----:B------:R-:W-:Y:S01]  /*06e0*/  BAR.SYNC.DEFER_BLOCKING 0x0 ;  /* 0x0000000000007b1d */ /* 0x000fe20000010000 */
[----:B------:R-:W-:-:S05]  /*06f0*/  ISETP.GE.U32.AND P1, PT, R0, UR6, PT ;  /* 0x0000000600007c0c */ /* 0x000fca000bf26070 */
[----:B------:R-:W-:Y:S04]  /*0700*/  BSSY.RECONVERGENT B0, `(.L_x_5) ;  /* 0x000000b000007945 */ /* 0x000fe80003800200 */
[----:B------:R-:W-:Y:S05]  /*0710*/  @P0 BRA `(.L_x_6) ;  /* 0x0000000000240947 */ /* 0x000fea0003800000 */
[----:B------:R-:W1:Y:S01]  /*0720*/  S2UR UR5, SR_CgaCtaId ;  /* 0x00000000000579c3 */ /* 0x000e620000008800 */
[----:B------:R-:W-:Y:S01]  /*0730*/  UMOV UR4, 0x400 ;  /* 0x0000040000047882 */ /* 0x000fe20000000000 */
[----:B------:R-:W-:Y:S06]  /*0740*/  LDS R7, [R7] ;  /* 0x0000000007077984 */ /* 0x000fec0000000800 */
[----:B0-2---:R-:W0:Y:S01]  /*0750*/  LDC.64 R8, c[0x0][0x388] ;  /* 0x0000e200ff087b82 */ /* 0x005e220000000a00 */
[----:B-1----:R-:W-:Y:S01]  /*0760*/  ULEA UR4, UR5, UR4, 0x18 ;  /* 0x0000000405047291 */ /* 0x002fe2000f8ec0ff */
[----:B0-----:R-:W-:-:S08]  /*0770*/  IMAD.WIDE.U32 R2, R2, 0x4, R8 ;  /* 0x0000000402027825 */ /* 0x001fd000078e0008 */
[----:B------:R-:W0:Y:S02]  /*0780*/  LDS R6, [UR4] ;  /* 0x00000004ff067984 */ /* 0x000e240008000800 */
[----:B0-----:R-:W-:-:S05]  /*0790*/  FADD R5, R7, R6 ;  /* 0x0000000607057221 */ /* 0x001fca0000000000 */
[----:B------:R1:W-:Y:S02]  /*07a0*/  STG.E desc[UR8][R2.64], R5 ;  /* 0x0000000502007986 */ /* 0x0003e4000c101908 */
.L_x_6:
[----:B------:R-:W-:Y:S05]  /*07b0*/  BSYNC.RECONVERGENT B0 ;  /* 0x0000000000007941 */ /* 0x000fea0003800200 */
.L_x_5:
[----:B------:R-:W-:Y:S05]  /*07c0*/  @P1 EXIT ;  /* 0x000000000000194d */ /* 0x000fea0003800000 */
[----:B------:R-:W3:Y:S01]  /*07d0*/  S2UR UR5, SR_CgaCtaId ;  /* 0x00000000000579c3 */ /* 0x000ee20000008800 */
[----:B------:R-:W-:Y:S01]  /*07e0*/  UMOV UR4, 0x400 ;  /* 0x0000040000047882 */ /* 0x000fe20000000000 */
[----:B------:R-:W-:Y:S06]  /*07f0*/  LDS R4, [R4] ;  /* 0x0000000004047984 */ /* 0x000fec0000000800 */
[----:B-12---:R-:W1:Y:S01]  /*0800*/  LDC.64 R2, c[0x0][0x388] ;  /* 0x0000e200ff027b82 */ /* 0x006e620000000a00 */
[----:B---3--:R-:W-:Y:S01]  /*0810*/  ULEA UR4, UR5, UR4, 0x18 ;  /* 0x0000000405047291 */ /* 0x008fe2000f8ec0ff */
[----:B-1----:R-:W-:-:S08]  /*0820*/  IMAD.WIDE.U32 R2, R0, 0x4, R2 ;  /* 0x0000000400027825 */ /* 0x002fd000078e0002 */
[----:B------:R-:W1:Y:S02]  /*0830*/  LDS R5, [UR4] ;  /* 0x00000004ff057984 */ /* 0x000e640008000800 */
[----:B-1----:R-:W-:-:S05]  /*0840*/  FADD R5, R5, R4 ;  /* 0x0000000405057221 */ /* 0x002fca0000000000 */
[----:B------:R-:W-:Y:S01]  /*0850*/  STG.E desc[UR8][R2.64], R5 ;  /* 0x0000000502007986 */ /* 0x000fe2000c101908 */
[----:B------:R-:W-:Y:S05]  /*0860*/  EXIT ;  /* 0x000000000000794d */ /* 0x000fea0003800000 */
.L_x_7:
[----:B------:R-:W-:-:S00]  /*0870*/  BRA `(.L_x_7) ;  /* 0xfffffffc00fc7947 */ /* 0x000fc0000383ffff */
[----:B------:R-:W-:-:S00]  /*0880*/  NOP ;  /* 0x0000000000007918 */ /* 0x000fc00000000000 */
[----:B------:R-:W-:-:S00]  /*0890*/  NOP ;  /* 0x0000000000007918 */ /* 0x000fc00000000000 */
[----:B------:R-:W-:-:S00]  /*08a0*/  NOP ;  /* 0x0000000000007918 */ /* 0x000fc00000000000 */
[----:B------:R-:W-:-:S00]  /*08b0*/  NOP ;  /* 0x0000000000007918 */ /* 0x000fc00000000000 */
[----:B------:R-:W-:-:S00]  /*08c0*/  NOP ;  /* 0x0000000000007918 */ /* 0x000fc00000000000 */
[----:B------:R-:W-:-:S00]  /*08d0*/  NOP ;  /* 0x0000000000007918 */ /* 0x000fc00000000000 */
[----:B------:R-:W-:-:S00]  /*08e0*/  NOP ;  /* 0x0000000000007918 */ /* 0x000fc00000000000 */
[----:B------:R-:W-:-:S00]  /*08f0*/  NOP ;  /* 0x0000000000007918 */ /* 0x000fc00000000000 */
.L_x_13:


//--------------------- .text._Z11kogge_stonePfS_j --------------------------
	.section	.text._Z11kogge_stonePfS_j,"ax",@progbits
	.align	128
        .global         _Z11kogge_stonePfS_j
        .type           _Z11kogge_stonePfS_j,@function
        .size           _Z11kogge_stonePfS_j,(.L_x_14 - _Z11kogge_stonePfS_j)
        .other          _Z11kogge_stonePfS_j,@"STO_CUDA_ENTRY STV_DEFAULT"
_Z11kogge_stonePfS_j:
.text._Z11kogge_stonePfS_j:
[----:B------:R-:W-:Y:S01]  /*0000*/  LDC R1, c[0x0][0x37c] ;  /* 0x0000df00ff017b82 */ /* 0x000fe20000000800 */
[----:B------:R-:W0:Y:S01]  /*0010*/  S2R R7, SR_TID.X ;  /* 0x0000000000077919 */ /* 0x000e220000002100 */
[----:B------:R-:W0:Y:S01]  /*0020*/  LDCU UR6, c[0x0][0x390] ;  /* 0x00007200ff0677ac */ /* 0x000e220008000800 */
[----:B------:R-:W1:Y:S01]  /*0030*/  LDCU.64 UR8, c[0x0][0x358] ;  /* 0x00006b00ff0877ac */ /* 0x000e620008000a00 */
[----:B0-----:R-:W-:-:S13]  /*0040*/  ISETP.GE.U32.AND P0, PT, R7, UR6, PT ;  /* 0x0000000607007c0c */ /* 0x001fda000bf06070 */
[----:B------:R-:W0:Y:S02]  /*0050*/  @!P0 LDC.64 R2, c[0x0][0x380] ;  /* 0x0000e000ff028b82 */ /* 0x000e240000000a00 */
[----:B0-----:R-:W-:-:S06]  /*0060*/  @!P0 IMAD.WIDE.U32 R2, R7, 0x4, R2 ;  /* 0x0000000407028825 */ /* 0x001fcc00078e0002 */
[----:B-1----:R-:W2:Y:S01]  /*0070*/  @!P0 LDG.E R3, desc[UR8][R2.64] ;  /* 0x0000000802038981 */ /* 0x002ea2000c1e1900 */
[----:B------:R-:W0:Y:S01]  /*0080*/  S2UR UR5, SR_CgaCtaId ;  /* 0x00000000000579c3 */ /* 0x000e220000008800 */
[----:B------:R-:W-:Y:S01]  /*0090*/  UMOV UR4, 0x400 ;  /* 0x0000040000047882 */ /* 0x000fe20000000000 */
[----:B------:R-:W-:Y:S02]  /*00a0*/  UISETP.GE.U32.AND UP0, UPT, UR6, 0x2, UPT ;  /* 0x000000020600788c */ /* 0x000fe4000bf06070 */
[----:B0-----:R-:W-:-:S06]  /*00b0*/  ULEA UR4, UR5, UR4, 0x18 ;  /* 0x0000000405047291 */ /* 0x001fcc000f8ec0ff */
[----:B------:R-:W-:-:S05]  /*00c0*/  LEA R0, R7, UR4, 0x2 ;  /* 0x0000000407007c11 */ /* 0x000fca000f8e10ff */
[----:B--2---:R0:W-:Y:S01]  /*00d0*/  @!P0 STS [R0], R3 ;  /* 0x0000000300008388 */ /* 0x0041e20000000800 */
[----:B------:R-:W-:Y:S05]  /*00e0*/  BRA.U !UP0, `(.L_x_8) ;  /* 0x0000000108547547 */ /* 0x000fea000b800000 */
[----:B------:R-:W-:Y:S01]  /*00f0*/  HFMA2 R2, -RZ, RZ, 0, 0 ;  /* 0x00000000ff027431 */ /* 0x000fe200000001ff */
[----:B------:R-:W1:Y:S01]  /*0100*/  LDCU UR6, c[0x0][0x390] ;  /* 0x00007200ff0677ac */ /* 0x000e620008000800 */
[----:B------:R-:W-:-:S05]  /*0110*/  UMOV UR5, 0x1 ;  /* 0x0000000100057882 */ /* 0x000fca0000000000 */
.L_x_11:
[----:B------:R-:W-:Y:S01]  /*0120*/  BAR.SYNC.DEFER_BLOCKING 0x0 ;  /* 0x0000000000007b1d */ /* 0x000fe20000010000 */
[----:B------:R-:W-:-:S04]  /*0130*/  ISETP.GE.U32.AND P0, PT, R7, UR5, PT ;  /* 0x0000000507007c0c */ /* 0x000fc8000bf06070 */
[----:B-1----:R-:W-:Y:S01]  /*0140*/  ISETP.GE.U32.OR P0, PT, R7, UR6, !P0 ;  /* 0x0000000607007c0c */ /* 0x002fe2000c706470 */
[----:B------:R-:W-:-:S12]  /*0150*/  BSSY.RECONVERGENT B0, `(.L_x_9) ;  /* 0x000000b000007945 */ /* 0x000fd80003800200 */
[----:B------:R-:W-:Y:S05]  /*0160*/  @P0 BRA `(.L_x_10) ;  /* 0x0000000000240947 */ /* 0x000fea0003800000 */
[----:B0-----:R-:W-:-:S04]  /*0170*/  IADD3 R3, PT, PT, R7, -UR5, RZ ;  /* 0x8000000507037c10 */ /* 0x001fc8000fffe0ff */
[----:B------:R-:W-:Y:S02]  /*0180*/  LEA R4, R3, UR4, 0x2 ;  /* 0x0000000403047c11 */ /* 0x000fe4000f8e10ff */
[----:B------:R-:W0:Y:S04]  /*0190*/  LDS R3, [R0] ;  /* 0x0000000000037984 */ /* 0x000e280000000800 */
[----:B------:R-:W1:Y:S01]  /*01a0*/  LDS R5, [R4] ;  /* 0x0000000004057984 */ /* 0x000e620000000800 */
[----:B0-----:R-:W-:-:S04]  /*01b0*/  FADD R2, -R2, R3 ;  /* 0x0000000302027221 */ /* 0x001fc80000000100 */
[----:B-1----:R-:W-:-:S04]  /*01c0*/  FADD R3, R2, R5 ;  /* 0x0000000502037221 */ /* 0x002fc80000000000 */
[----:B------:R-:W-:Y:S01]  /*01d0*/  FADD R5, -R5, R3 ;  /* 0x0000000305057221 */ /* 0x000fe20000000100 */
[----:B------:R1:W-:Y:S03]  /*01e0*/  STS [R0], R3 ;  /* 0x0000000300007388 */ /* 0x0003e60000000800 */
[----:B------:R-:W-:-:S07]  /*01f0*/  FADD R2, -R2, R5 ;  /* 0x0000000502027221 */ /* 0x000fce0000000100 */
.L_x_10:
[----:B------:R-:W-:Y:S05]  /*0200*/  BSYNC.RECONVERGENT B0 ;  /* 0x0000000000007941 */ /* 0x000fea0003800200 */
.L_x_9:
[----:B------:R-:W-:-:S04]  /*0210*/  USHF.L.U32 UR5, UR5, 0x1, URZ ;  /* 0x0000000105057899 */ /* 0x000fc800080006ff */
[----:B------:R-:W-:-:S09]  /*0220*/  UISETP.GE.U32.AND UP0, UPT, UR5, UR6, UPT ;  /* 0x000000060500728c */ /* 0x000fd2000bf06070 */
[----:B------:R-:W-:Y:S05]  /*0230*/  BRA.U !UP0, `(.L_x_11) ;  /* 0xfffffffd08b87547 */ /* 0x000fea000b83ffff */
.L_x_8:
[----:B------:R-:W-:-:S13]  /*0240*/  ISETP.GE.U32.AND P0, PT, R7, UR6, PT ;  /* 0x0000000607007c0c */ /* 0x000fda000bf06070 */
[----:B------:R-:W-:Y:S05]  /*0250*/  @P0 EXIT ;  /* 0x000000000000094d */ /* 0x000fea0003800000 */
[----:B------:R-:W2:Y:S01]  /*0260*/  LDS R5, [R0] ;  /* 0x0000000000057984 */ /* 0x000ea20000000800 */
[----:B01----:R-:W0:Y:S02]  /*0270*/  LDC.64 R2, c[0x0][0x388] ;  /* 0x0000e200ff027b82 */ /* 0x003e240000000a00 */
[----:B0-----:R-:W-:-:S05]  /*0280*/  IMAD.WIDE.U32 R2, R7, 0x4, R2 ;  /* 0x0000000407027825 */ /* 0x001fca00078e0002 */
[----:B--2---:R-:W-:Y:S01]  /*0290*/  STG.E desc[UR8][R2.64], R5 ;  /* 0x0000000502007986 */ /* 0x004fe2000c101908 */
[----:B------:R-:W-:Y:S05]  /*02a0*/  EXIT ;  /* 0x000000000000794d */ /* 0x000fea0003800000 */
.L_x_12:
        /* <DEDUP_REMOVED lines=13> */
.L_x_14:


//--------------------- .nv.global.init           --------------------------
	.section	.nv.global.init,"aw",@progbits
	.align	4
.nv.global.init:
	.type		flags,@object
	.size		flags,(.L_1 - flags)
flags:
        /*0000*/ 	.byte	0x01, 0x00, 0x00, 0x00, 0x00, 0x00, 0x00, 0x00, 0x00, 0x00, 0x00, 0x00, 0x00, 0x00, 0x00, 0x00
        /* <DEDUP_REMOVED lines=15> */
        /*0100*/ 	.byte	0x00, 0x00, 0x00, 0x00
.L_1:


//--------------------- .nv.shared._Z10brent_kungPfS_j --------------------------
	.section	.nv.shared._Z10brent_kungPfS_j,"aw",@nobits
	.sectionflags	@""
	.align	16
.nv.shared._Z10brent_kungPfS_j:
	.zero		1040


//--------------------- .nv.shared.reserved.0     --------------------------
	.section	.nv.shared.reserved.0,"aw",@nobits
	.weak		__nv_reservedSMEM_offset_0_alias
	.size		__nv_reservedSMEM_offset_0_alias, 0, 64
	.other		__nv_reservedSMEM_offset_0_alias,@"STO_CUDA_RESERVED_SHARED STV_DEFAULT"
__nv_reservedSMEM_offset_0_alias:
	.zero		0
	.zero		64


//--------------------- .nv.global                --------------------------
	.section	.nv.global,"aw",@nobits
	.align	4
.nv.global:
	.type		aux,@object
	.size		aux,(.L_0 - aux)
aux:
	.zero		256
.L_0:


//--------------------- .nv.shared._Z11kogge_stonePfS_j --------------------------
	.section	.nv.shared._Z11kogge_stonePfS_j,"aw",@nobits
	.sectionflags	@""
	.align	16
	.zero		1024


//--------------------- .nv.constant0._Z10brent_kungPfS_j --------------------------
	.section	.nv.constant0._Z10brent_kungPfS_j,"a",@progbits
	.sectionflags	@""
	.align	4
.nv.constant0._Z10brent_kungPfS_j:
	.zero		916


//--------------------- .nv.constant0._Z11kogge_stonePfS_j --------------------------
	.section	.nv.constant0._Z11kogge_stonePfS_j,"a",@progbits
	.sectionflags	@""
	.align	4
.nv.constant0._Z11kogge_stonePfS_j:
	.zero		916


//--------------------- SYMBOLS --------------------------

	.type		.nv.reservedSmem.offset0,@object
	.size		.nv.reservedSmem.offset0,0x4
	.type		.nv.reservedSmem.cap,@object
	.size		.nv.reservedSmem.cap,0x4
